	.headerflags	@"EF_CUDA_TEXMODE_UNIFIED EF_CUDA_64BIT_ADDRESS EF_CUDA_ACCELERATORS EF_CUDA_SM90 EF_CUDA_VIRTUAL_SM(EF_CUDA_SM90)"
	.elftype	@"ET_EXEC"


//--------------------- .nv.info                  --------------------------
	.section	.nv.info,"",@"SHT_CUDA_INFO"
	.align	4


	//----- nvinfo : EIATTR_REGCOUNT
	.align		4
        /*0000*/ 	.byte	0x04, 0x2f
        /*0002*/ 	.short	(.L_3 - .L_2)
	.align		4
.L_2:
        /*0004*/ 	.word	index@(triton_poi_fused__native_batch_norm_legit_no_training_relu_7)
        /*0008*/ 	.word	0x00000012


	//----- nvinfo : EIATTR_MIN_STACK_SIZE
	.align		4
.L_3:
        /*000c*/ 	.byte	0x04, 0x12
        /*000e*/ 	.short	(.L_5 - .L_4)
	.align		4
.L_4:
        /*0010*/ 	.word	index@(triton_poi_fused__native_batch_norm_legit_no_training_relu_7)
        /*0014*/ 	.word	0x00000000


	//----- nvinfo : EIATTR_FRAME_SIZE
	.align		4
.L_5:
        /*0018*/ 	.byte	0x04, 0x11
        /*001a*/ 	.short	(.L_7 - .L_6)
	.align		4
.L_6:
        /*001c*/ 	.word	index@(triton_poi_fused__native_batch_norm_legit_no_training_relu_7)
        /*0020*/ 	.word	0x00000000


	//----- nvinfo : EIATTR_MIN_STACK_SIZE
	.align		4
.L_7:
        /*0024*/ 	.byte	0x04, 0x12
        /*0026*/ 	.short	(.L_9 - .L_8)
	.align		4
.L_8:
        /*0028*/ 	.word	index@(triton_poi_fused__native_batch_norm_legit_no_training_relu_7)
        /*002c*/ 	.word	0x00000000
.L_9:


//--------------------- .nv.info.triton_poi_fused__native_batch_norm_legit_no_training_relu_7 --------------------------
	.section	.nv.info.triton_poi_fused__native_batch_norm_legit_no_training_relu_7,"",@"SHT_CUDA_INFO"
	.sectionflags	@""
	.align	4


	//----- nvinfo : EIATTR_CUDA_API_VERSION
	.align		4
        /*0000*/ 	.byte	0x04, 0x37
        /*0002*/ 	.short	(.L_11 - .L_10)
.L_10:
        /*0004*/ 	.word	0x0000007c


	//----- nvinfo : EIATTR_KPARAM_INFO
	.align		4
.L_11:
        /*0008*/ 	.byte	0x04, 0x17
        /*000a*/ 	.short	(.L_13 - .L_12)
.L_12:
        /*000c*/ 	.word	0x00000000
        /*0010*/ 	.short	0x0006
        /*0012*/ 	.short	0x0030
        /*0014*/ 	.byte	0x00, 0xf0, 0x11, 0x00


	//----- nvinfo : EIATTR_KPARAM_INFO
	.align		4
.L_13:
        /*0018*/ 	.byte	0x04, 0x17
        /*001a*/ 	.short	(.L_15 - .L_14)
.L_14:
        /*001c*/ 	.word	0x00000000
        /*0020*/ 	.short	0x0005
        /*0022*/ 	.short	0x0028
        /*0024*/ 	.byte	0x00, 0xf4, 0x21, 0x00


	//----- nvinfo : EIATTR_KPARAM_INFO
	.align		4
.L_15:
        /*0028*/ 	.byte	0x04, 0x17
        /*002a*/ 	.short	(.L_17 - .L_16)
.L_16:
        /*002c*/ 	.word	0x00000000
        /*0030*/ 	.short	0x0004
        /*0032*/ 	.short	0x0020
        /*0034*/ 	.byte	0x00, 0xf4, 0x21, 0x00


	//----- nvinfo : EIATTR_KPARAM_INFO
	.align		4
.L_17:
        /*0038*/ 	.byte	0x04, 0x17
        /*003a*/ 	.short	(.L_19 - .L_18)
.L_18:
        /*003c*/ 	.word	0x00000000
        /*0040*/ 	.short	0x0003
        /*0042*/ 	.short	0x0018
        /*0044*/ 	.byte	0x00, 0xf4, 0x21, 0x00


	//----- nvinfo : EIATTR_KPARAM_INFO
	.align		4
.L_19:
        /*0048*/ 	.byte	0x04, 0x17
        /*004a*/ 	.short	(.L_21 - .L_20)
.L_20:
        /*004c*/ 	.word	0x00000000
        /*0050*/ 	.short	0x0002
        /*0052*/ 	.short	0x0010
        /*0054*/ 	.byte	0x00, 0xf4, 0x21, 0x00


	//----- nvinfo : EIATTR_KPARAM_INFO
	.align		4
.L_21:
        /*0058*/ 	.byte	0x04, 0x17
        /*005a*/ 	.short	(.L_23 - .L_22)
.L_22:
        /*005c*/ 	.word	0x00000000
        /*0060*/ 	.short	0x0001
        /*0062*/ 	.short	0x0008
        /*0064*/ 	.byte	0x00, 0xf4, 0x21, 0x00


	//----- nvinfo : EIATTR_KPARAM_INFO
	.align		4
.L_23:
        /*0068*/ 	.byte	0x04, 0x17
        /*006a*/ 	.short	(.L_25 - .L_24)
.L_24:
        /*006c*/ 	.word	0x00000000
        /*0070*/ 	.short	0x0000
        /*0072*/ 	.short	0x0000
        /*0074*/ 	.byte	0x00, 0xf4, 0x21, 0x00


	//----- nvinfo : EIATTR_SPARSE_MMA_MASK
	.align		4
.L_25:
        /*0078*/ 	.byte	0x03, 0x50
        /*007a*/ 	.short	0x0000


	//----- nvinfo : EIATTR_MAXREG_COUNT
	.align		4
        /*007c*/ 	.byte	0x03, 0x1b
        /*007e*/ 	.short	0x00ff


	//----- nvinfo : EIATTR_EXIT_INSTR_OFFSETS
	.align		4
        /*0080*/ 	.byte	0x04, 0x1c
        /*0082*/ 	.short	(.L_27 - .L_26)


	//   ....[0]....
.L_26:
        /*0084*/ 	.word	0x000003c0


	//----- nvinfo : EIATTR_REQNTID
	.align		4
.L_27:
        /*0088*/ 	.byte	0x04, 0x10
        /*008a*/ 	.short	(.L_29 - .L_28)
.L_28:
        /*008c*/ 	.word	0x00000100
        /*0090*/ 	.word	0x00000001
        /*0094*/ 	.word	0x00000001


	//----- nvinfo : EIATTR_CBANK_PARAM_SIZE
	.align		4
.L_29:
        /*0098*/ 	.byte	0x03, 0x19
        /*009a*/ 	.short	0x0034


	//----- nvinfo : EIATTR_PARAM_CBANK
	.align		4
        /*009c*/ 	.byte	0x04, 0x0a
        /*009e*/ 	.short	(.L_31 - .L_30)
	.align		4
.L_30:
        /*00a0*/ 	.word	index@(.nv.constant0.triton_poi_fused__native_batch_norm_legit_no_training_relu_7)
        /*00a4*/ 	.short	0x0210
        /*00a6*/ 	.short	0x0034


	//----- nvinfo : EIATTR_SW_WAR
	.align		4
.L_31:
        /*00a8*/ 	.byte	0x04, 0x36
        /*00aa*/ 	.short	(.L_33 - .L_32)
.L_32:
        /*00ac*/ 	.word	0x00000008
.L_33:


//--------------------- .nv.callgraph             --------------------------
	.section	.nv.callgraph,"",@"SHT_CUDA_CALLGRAPH"
	.align	4
	.sectionentsize	8
	.align		4
        /*0000*/ 	.word	0x00000000
	.align		4
        /*0004*/ 	.word	0xffffffff
	.align		4
        /*0008*/ 	.word	0x00000000
	.align		4
        /*000c*/ 	.word	0xfffffffe
	.align		4
        /*0010*/ 	.word	0x00000000
	.align		4
        /*0014*/ 	.word	0xfffffffd
	.align		4
        /*0018*/ 	.word	0x00000000
	.align		4
        /*001c*/ 	.word	0xfffffffc


//--------------------- .nv.constant4             --------------------------
	.section	.nv.constant4,"a",@progbits
	.align	8
	.align		8
.nv.constant4:
        /*0000*/ 	.dword	_$_str
	.align		8
        /*0008*/ 	.dword	_$_str_$_2


//--------------------- .text.triton_poi_fused__native_batch_norm_legit_no_training_relu_7 --------------------------
	.section	.text.triton_poi_fused__native_batch_norm_legit_no_training_relu_7,"ax",@progbits
	.align	128
        .global         triton_poi_fused__native_batch_norm_legit_no_training_relu_7
        .type           triton_poi_fused__native_batch_norm_legit_no_training_relu_7,@function
        .size           triton_poi_fused__native_batch_norm_legit_no_training_relu_7,(.L_x_1 - triton_poi_fused__native_batch_norm_legit_no_training_relu_7)
        .other          triton_poi_fused__native_batch_norm_legit_no_training_relu_7,@"STO_CUDA_ENTRY STV_DEFAULT"
triton_poi_fused__native_batch_norm_legit_no_training_relu_7:
.text.triton_poi_fused__native_batch_norm_legit_no_training_relu_7:
[----:B------:R-:W-:Y:S01]  /*0000*/  LDC R1, c[0x0][0x28] ;  /* 0x00000a00ff017b82 */ /* 0x000fe20000000800 */
[----:B------:R-:W1:Y:S07]  /*0010*/  S2R R0, SR_TID.X ;  /* 0x0000000000007919 */ /* 0x000e6e0000002100 */
[----:B------:R-:W2:Y:S01]  /*0020*/  LDC.64 R2, c[0x0][0x220] ;  /* 0x00008800ff027b82 */ /* 0x000ea20000000a00 */
[----:B------:R-:W-:Y:S01]  /*0030*/  ULDC.64 UR4, c[0x0][0x208] ;  /* 0x0000820000047ab9 */ /* 0x000fe20000000a00 */
[----:B------:R-:W3:Y:S06]  /*0040*/  S2R R5, SR_CTAID.X ;  /* 0x0000000000057919 */ /* 0x000eec0000002500 */
[----:B------:R-:W4:Y:S08]  /*0050*/  LDC.64 R6, c[0x0][0x218] ;  /* 0x00008600ff067b82 */ /* 0x000f300000000a00 */
[----:B------:R-:W5:Y:S08]  /*0060*/  LDC.64 R8, c[0x0][0x228] ;  /* 0x00008a00ff087b82 */ /* 0x000f700000000a00 */
[----:B------:R-:W5:Y:S01]  /*0070*/  LDC.64 R10, c[0x0][0x230] ;  /* 0x00008c00ff0a7b82 */ /* 0x000f620000000a00 */
[----:B-1----:R-:W-:-:S04]  /*0080*/  SHF.L.U32 R0, R0, 0x1, RZ ;  /* 0x0000000100007819 */ /* 0x002fc800000006ff */
[----:B------:R-:W-:-:S04]  /*0090*/  LOP3.LUT R0, R0, 0x1fe, RZ, 0xc0, !PT ;  /* 0x000001fe00007812 */ /* 0x000fc800078ec0ff */
[----:B---3--:R-:W-:-:S05]  /*00a0*/  LEA R0, R5, R0, 0x9 ;  /* 0x0000000005007211 */ /* 0x008fca00078e48ff */
[----:B------:R-:W-:-:S05]  /*00b0*/  IMAD.HI R4, R0, 0x38e38e39, RZ ;  /* 0x38e38e3900047827 */ /* 0x000fca00078e02ff */
[----:B------:R-:W-:-:S04]  /*00c0*/  SHF.R.U32.HI R5, RZ, 0x1f, R4 ;  /* 0x0000001fff057819 */ /* 0x000fc80000011604 */
[----:B------:R-:W-:-:S05]  /*00d0*/  LEA.HI.SX32 R5, R4, R5, 0x1a ;  /* 0x0000000504057211 */ /* 0x000fca00078fd2ff */
[----:B------:R-:W-:Y:S02]  /*00e0*/  IMAD R13, R5, -0x120, R0 ;  /* 0xfffffee0050d7824 */ /* 0x000fe400078e0200 */
[----:B------:R-:W1:Y:S02]  /*00f0*/  LDC.64 R4, c[0x0][0x210] ;  /* 0x00008400ff047b82 */ /* 0x000e640000000a00 */
[----:B--2---:R-:W-:-:S06]  /*0100*/  IMAD.WIDE R2, R13, 0x4, R2 ;  /* 0x000000040d027825 */ /* 0x004fcc00078e0202 */
[----:B------:R-:W2:Y:S01]  /*0110*/  LDG.E.EL.64 R2, desc[UR4][R2.64] ;  /* 0x0000000402027981 */ /* 0x000ea2000c2e1b00 */
[----:B----4-:R-:W-:-:S04]  /*0120*/  IMAD.WIDE R6, R13, 0x4, R6 ;  /* 0x000000040d067825 */ /* 0x010fc800078e0206 */
[C---:B-----5:R-:W-:Y:S02]  /*0130*/  IMAD.WIDE R8, R13.reuse, 0x4, R8 ;  /* 0x000000040d087825 */ /* 0x060fe400078e0208 */
[----:B------:R-:W3:Y:S02]  /*0140*/  LDG.E.EL.64 R6, desc[UR4][R6.64] ;  /* 0x0000000406067981 */ /* 0x000ee4000c2e1b00 */
[----:B0-----:R-:W-:Y:S02]  /*0150*/  IMAD.WIDE R10, R13, 0x4, R10 ;  /* 0x000000040d0a7825 */ /* 0x001fe400078e020a */
[----:B------:R-:W4:Y:S04]  /*0160*/  LDG.E.EL.64 R8, desc[UR4][R8.64] ;  /* 0x0000000408087981 */ /* 0x000f28000c2e1b00 */
[----:B------:R-:W4:Y:S01]  /*0170*/  LDG.E.EL.64 R10, desc[UR4][R10.64] ;  /* 0x000000040a0a7981 */ /* 0x000f22000c2e1b00 */
[----:B-1----:R-:W-:-:S06]  /*0180*/  IMAD.WIDE R4, R0, 0x4, R4 ;  /* 0x0000000400047825 */ /* 0x002fcc00078e0204 */
[----:B------:R-:W3:Y:S01]  /*0190*/  LDG.E.64 R4, desc[UR4][R4.64] ;  /* 0x0000000404047981 */ /* 0x000ee2000c1e1b00 */
[----:B------:R-:W-:Y:S01]  /*01a0*/  HFMA2.MMA R14, -RZ, RZ, 1.625, 0 ;  /* 0x3e800000ff0e7435 */ /* 0x000fe200000001ff */
[----:B--2---:R-:W-:Y:S01]  /*01b0*/  FADD R2, R2, 9.9999997473787516356e-06 ;  /* 0x3727c5ac02027421 */ /* 0x004fe20000000000 */
[----:B------:R-:W-:-:S03]  /*01c0*/  FADD R3, R3, 9.9999997473787516356e-06 ;  /* 0x3727c5ac03037421 */ /* 0x000fc60000000000 */
[----:B------:R-:W0:Y:S08]  /*01d0*/  MUFU.SQRT R12, R2 ;  /* 0x00000002000c7308 */ /* 0x000e300000002000 */
[----:B------:R1:W2:Y:S01]  /*01e0*/  MUFU.SQRT R13, R3 ;  /* 0x00000003000d7308 */ /* 0x0002a20000002000 */
[C---:B0-----:R-:W-:Y:S02]  /*01f0*/  FSETP.GT.AND P0, PT, R12.reuse, 8.50705917302346158658e+37, PT ;  /* 0x7e8000000c00780b */ /* 0x041fe40003f04000 */
[----:B------:R-:W-:Y:S01]  /*0200*/  FSETP.GEU.AND P2, PT, R12, 1.175494350822287508e-38, PT ;  /* 0x008000000c00780b */ /* 0x000fe20003f4e000 */
[----:B-1----:R-:W0:Y:S01]  /*0210*/  LDC.64 R2, c[0x0][0x238] ;  /* 0x00008e00ff027b82 */ /* 0x002e220000000a00 */
[----:B--2---:R-:W-:-:S02]  /*0220*/  FSETP.GT.AND P1, PT, R13, 8.50705917302346158658e+37, PT ;  /* 0x7e8000000d00780b */ /* 0x004fc40003f24000 */
[----:B------:R-:W-:-:S07]  /*0230*/  FSETP.GEU.AND P3, PT, R13, 1.175494350822287508e-38, PT ;  /* 0x008000000d00780b */ /* 0x000fce0003f6e000 */
[----:B------:R-:W-:-:S04]  /*0240*/  @P0 FMUL R12, R12, 0.25 ;  /* 0x3e8000000c0c0820 */ /* 0x000fc80000400000 */
[----:B------:R-:W-:Y:S01]  /*0250*/  @!P2 FMUL R12, R12, 16777216 ;  /* 0x4b8000000c0ca820 */ /* 0x000fe20000400000 */
[----:B------:R-:W-:-:S04]  /*0260*/  @P1 FMUL R13, R13, 0.25 ;  /* 0x3e8000000d0d1820 */ /* 0x000fc80000400000 */
[----:B------:R-:W-:Y:S01]  /*0270*/  @!P3 FMUL R13, R13, 16777216 ;  /* 0x4b8000000d0db820 */ /* 0x000fe20000400000 */
[----:B------:R-:W1:Y:S01]  /*0280*/  MUFU.RCP R12, R12 ;  /* 0x0000000c000c7308 */ /* 0x000e620000001000 */
[----:B------:R-:W-:-:S07]  /*0290*/  FSEL R15, R14, 1, P0 ;  /* 0x3f8000000e0f7808 */ /* 0x000fce0000000000 */
[----:B------:R-:W2:Y:S01]  /*02a0*/  MUFU.RCP R13, R13 ;  /* 0x0000000d000d7308 */ /* 0x000ea20000001000 */
[----:B------:R-:W-:Y:S01]  /*02b0*/  FSEL R14, R14, 1, P1 ;  /* 0x3f8000000e0e7808 */ /* 0x000fe20000800000 */
[----:B------:R-:W-:-:S04]  /*02c0*/  @!P2 FMUL R15, R15, 16777216 ;  /* 0x4b8000000f0fa820 */ /* 0x000fc80000400000 */
[----:B------:R-:W-:Y:S01]  /*02d0*/  @!P3 FMUL R14, R14, 16777216 ;  /* 0x4b8000000e0eb820 */ /* 0x000fe20000400000 */
[----:B---3--:R-:W-:Y:S01]  /*02e0*/  FADD R5, R5, -R7 ;  /* 0x8000000705057221 */ /* 0x008fe20000000000 */
[----:B------:R-:W-:Y:S01]  /*02f0*/  FADD R4, R4, -R6 ;  /* 0x8000000604047221 */ /* 0x000fe20000000000 */
[----:B-1----:R-:W-:Y:S01]  /*0300*/  FMUL R15, R12, R15 ;  /* 0x0000000f0c0f7220 */ /* 0x002fe20000400000 */
[----:B--2---:R-:W-:-:S03]  /*0310*/  FMUL R14, R13, R14 ;  /* 0x0000000e0d0e7220 */ /* 0x004fc60000400000 */
[----:B------:R-:W-:Y:S01]  /*0320*/  FMUL R15, R4, R15 ;  /* 0x0000000f040f7220 */ /* 0x000fe20000400000 */
[----:B------:R-:W-:-:S03]  /*0330*/  FMUL R14, R5, R14 ;  /* 0x0000000e050e7220 */ /* 0x000fc60000400000 */
[----:B----4-:R-:W-:Y:S01]  /*0340*/  FFMA R8, R8, R15, R10 ;  /* 0x0000000f08087223 */ /* 0x010fe2000000000a */
[----:B------:R-:W-:-:S04]  /*0350*/  FFMA R9, R9, R14, R11 ;  /* 0x0000000e09097223 */ /* 0x000fc8000000000b */
[----:B------:R-:W-:Y:S02]  /*0360*/  FSETP.GEU.AND P0, PT, R8, RZ, PT ;  /* 0x000000ff0800720b */ /* 0x000fe40003f0e000 */
[C---:B------:R-:W-:Y:S01]  /*0370*/  FSETP.GEU.AND P1, PT, R9.reuse, RZ, PT ;  /* 0x000000ff0900720b */ /* 0x040fe20003f2e000 */
[----:B0-----:R-:W-:Y:S01]  /*0380*/  IMAD.WIDE R2, R0, 0x4, R2 ;  /* 0x0000000400027825 */ /* 0x001fe200078e0202 */
[----:B------:R-:W-:Y:S02]  /*0390*/  FSEL R8, R8, RZ, P0 ;  /* 0x000000ff08087208 */ /* 0x000fe40000000000 */
[----:B------:R-:W-:-:S05]  /*03a0*/  FSEL R9, R9, RZ, P1 ;  /* 0x000000ff09097208 */ /* 0x000fca0000800000 */
[----:B------:R-:W-:Y:S01]  /*03b0*/  STG.E.64 desc[UR4][R2.64], R8 ;  /* 0x0000000802007986 */ /* 0x000fe2000c101b04 */
[----:B------:R-:W-:Y:S05]  /*03c0*/  EXIT ;  /* 0x000000000000794d */ /* 0x000fea0003800000 */
.L_x_0:
[----:B------:R-:W-:-:S00]  /*03d0*/  BRA `(.L_x_0) ;  /* 0xfffffffc00fc7947 */ /* 0x000fc0000383ffff */
[----:B------:R-:W-:-:S00]  /*03e0*/  NOP ;  /* 0x0000000000007918 */ /* 0x000fc00000000000 */
        /* <DEDUP_REMOVED lines=9> */
.L_x_1:


//--------------------- .nv.global.init           --------------------------
	.section	.nv.global.init,"aw",@progbits
.nv.global.init:
	.type		_$_str,@object
	.size		_$_str,(_$_str_$_2 - _$_str)
_$_str:
        /*0000*/ 	.byte	0x5f, 0x5f, 0x43, 0x55, 0x44, 0x41, 0x5f, 0x46, 0x54, 0x5a, 0x00
	.type		_$_str_$_2,@object
	.size		_$_str_$_2,(.L_1 - _$_str_$_2)
_$_str_$_2:
        /*000b*/ 	.byte	0x5f, 0x5f, 0x43, 0x55, 0x44, 0x41, 0x5f, 0x50, 0x52, 0x45, 0x43, 0x5f, 0x53, 0x51, 0x52, 0x54
        /*001b*/ 	.byte	0x00
.L_1:


//--------------------- .nv.constant0.triton_poi_fused__native_batch_norm_legit_no_training_relu_7 --------------------------
	.section	.nv.constant0.triton_poi_fused__native_batch_norm_legit_no_training_relu_7,"a",@progbits
	.sectionflags	@""
	.align	4
.nv.constant0.triton_poi_fused__native_batch_norm_legit_no_training_relu_7:
	.zero		580
